	.headerflags	@"EF_CUDA_TEXMODE_UNIFIED EF_CUDA_64BIT_ADDRESS EF_CUDA_SM89 EF_CUDA_VIRTUAL_SM(EF_CUDA_SM89)"
	.elftype	@"ET_EXEC"


//--------------------- .nv.info                  --------------------------
	.section	.nv.info,"",@"SHT_CUDA_INFO"
	.align	4


	//----- nvinfo : EIATTR_REGCOUNT
	.align		4
        /*0000*/ 	.byte	0x04, 0x2f
        /*0002*/ 	.short	(.L_2 - .L_1)
	.align		4
.L_1:
        /*0004*/ 	.word	index@(triton__0d1d2d3d4de5de)
        /*0008*/ 	.word	0x00000022


	//----- nvinfo : EIATTR_MAX_STACK_SIZE
	.align		4
.L_2:
        /*000c*/ 	.byte	0x04, 0x23
        /*000e*/ 	.short	(.L_4 - .L_3)
	.align		4
.L_3:
        /*0010*/ 	.word	index@(triton__0d1d2d3d4de5de)
        /*0014*/ 	.word	0x00000000


	//----- nvinfo : EIATTR_MIN_STACK_SIZE
	.align		4
.L_4:
        /*0018*/ 	.byte	0x04, 0x12
        /*001a*/ 	.short	(.L_6 - .L_5)
	.align		4
.L_5:
        /*001c*/ 	.word	index@(triton__0d1d2d3d4de5de)
        /*0020*/ 	.word	0x00000000


	//----- nvinfo : EIATTR_FRAME_SIZE
	.align		4
.L_6:
        /*0024*/ 	.byte	0x04, 0x11
        /*0026*/ 	.short	(.L_8 - .L_7)
	.align		4
.L_7:
        /*0028*/ 	.word	index@(triton__0d1d2d3d4de5de)
        /*002c*/ 	.word	0x00000000
.L_8:


//--------------------- .nv.info.triton__0d1d2d3d4de5de --------------------------
	.section	.nv.info.triton__0d1d2d3d4de5de,"",@"SHT_CUDA_INFO"
	.align	4


	//----- nvinfo : EIATTR_CUDA_API_VERSION
	.align		4
        /*0000*/ 	.byte	0x04, 0x37
        /*0002*/ 	.short	(.L_10 - .L_9)
.L_9:
        /*0004*/ 	.word	0x0000007b


	//----- nvinfo : EIATTR_PARAM_CBANK
	.align		4
.L_10:
        /*0008*/ 	.byte	0x04, 0x0a
        /*000a*/ 	.short	(.L_12 - .L_11)
	.align		4
.L_11:
        /*000c*/ 	.word	index@(.nv.constant0.triton__0d1d2d3d4de5de)
        /*0010*/ 	.short	0x0160
        /*0012*/ 	.short	0x0028


	//----- nvinfo : EIATTR_CBANK_PARAM_SIZE
	.align		4
.L_12:
        /*0014*/ 	.byte	0x03, 0x19
        /*0016*/ 	.short	0x0028


	//----- nvinfo : EIATTR_KPARAM_INFO
	.align		4
        /*0018*/ 	.byte	0x04, 0x17
        /*001a*/ 	.short	(.L_14 - .L_13)
.L_13:
        /*001c*/ 	.word	0x00000000
        /*0020*/ 	.short	0x0005
        /*0022*/ 	.short	0x0024
        /*0024*/ 	.byte	0x00, 0xf0, 0x11, 0x00


	//----- nvinfo : EIATTR_KPARAM_INFO
	.align		4
.L_14:
        /*0028*/ 	.byte	0x04, 0x17
        /*002a*/ 	.short	(.L_16 - .L_15)
.L_15:
        /*002c*/ 	.word	0x00000000
        /*0030*/ 	.short	0x0004
        /*0032*/ 	.short	0x0020
        /*0034*/ 	.byte	0x00, 0xf0, 0x11, 0x00


	//----- nvinfo : EIATTR_KPARAM_INFO
	.align		4
.L_16:
        /*0038*/ 	.byte	0x04, 0x17
        /*003a*/ 	.short	(.L_18 - .L_17)
.L_17:
        /*003c*/ 	.word	0x00000000
        /*0040*/ 	.short	0x0003
        /*0042*/ 	.short	0x0018
        /*0044*/ 	.byte	0x00, 0xf0, 0x21, 0x00


	//----- nvinfo : EIATTR_KPARAM_INFO
	.align		4
.L_18:
        /*0048*/ 	.byte	0x04, 0x17
        /*004a*/ 	.short	(.L_20 - .L_19)
.L_19:
        /*004c*/ 	.word	0x00000000
        /*0050*/ 	.short	0x0002
        /*0052*/ 	.short	0x0010
        /*0054*/ 	.byte	0x00, 0xf0, 0x21, 0x00


	//----- nvinfo : EIATTR_KPARAM_INFO
	.align		4
.L_20:
        /*0058*/ 	.byte	0x04, 0x17
        /*005a*/ 	.short	(.L_22 - .L_21)
.L_21:
        /*005c*/ 	.word	0x00000000
        /*0060*/ 	.short	0x0001
        /*0062*/ 	.short	0x0008
        /*0064*/ 	.byte	0x00, 0xf0, 0x21, 0x00


	//----- nvinfo : EIATTR_KPARAM_INFO
	.align		4
.L_22:
        /*0068*/ 	.byte	0x04, 0x17
        /*006a*/ 	.short	(.L_24 - .L_23)
.L_23:
        /*006c*/ 	.word	0x00000000
        /*0070*/ 	.short	0x0000
        /*0072*/ 	.short	0x0000
        /*0074*/ 	.byte	0x00, 0xf0, 0x21, 0x00


	//----- nvinfo : EIATTR_MAXREG_COUNT
	.align		4
.L_24:
        /*0078*/ 	.byte	0x03, 0x1b
        /*007a*/ 	.short	0x00ff


	//----- nvinfo : EIATTR_COOP_GROUP_MASK_REGIDS
	.align		4
        /*007c*/ 	.byte	0x04, 0x29
        /*007e*/ 	.short	(.L_26 - .L_25)


	//   ....[0]....
.L_25:
        /*0080*/ 	.word	0xffffffff


	//   ....[1]....
        /*0084*/ 	.word	0xffffffff


	//   ....[2]....
        /*0088*/ 	.word	0xffffffff


	//   ....[3]....
        /*008c*/ 	.word	0xffffffff


	//   ....[4]....
        /*0090*/ 	.word	0xffffffff


	//   ....[5]....
        /*0094*/ 	.word	0xffffffff


	//   ....[6]....
        /*0098*/ 	.word	0xffffffff


	//   ....[7]....
        /*009c*/ 	.word	0xffffffff


	//----- nvinfo : EIATTR_COOP_GROUP_INSTR_OFFSETS
	.align		4
.L_26:
        /*00a0*/ 	.byte	0x04, 0x28
        /*00a2*/ 	.short	(.L_28 - .L_27)


	//   ....[0]....
.L_27:
        /*00a4*/ 	.word	0x00000660


	//   ....[1]....
        /*00a8*/ 	.word	0x00000680


	//   ....[2]....
        /*00ac*/ 	.word	0x000006a0


	//   ....[3]....
        /*00b0*/ 	.word	0x000006c0


	//   ....[4]....
        /*00b4*/ 	.word	0x000006e0


	//   ....[5]....
        /*00b8*/ 	.word	0x00000750


	//   ....[6]....
        /*00bc*/ 	.word	0x00000770


	//   ....[7]....
        /*00c0*/ 	.word	0x00000790


	//----- nvinfo : EIATTR_EXIT_INSTR_OFFSETS
	.align		4
.L_28:
        /*00c4*/ 	.byte	0x04, 0x1c
        /*00c6*/ 	.short	(.L_30 - .L_29)


	//   ....[0]....
.L_29:
        /*00c8*/ 	.word	0x00000d30


	//----- nvinfo : EIATTR_MAX_THREADS
	.align		4
.L_30:
        /*00cc*/ 	.byte	0x04, 0x05
        /*00ce*/ 	.short	(.L_32 - .L_31)
.L_31:
        /*00d0*/ 	.word	0x00000100
        /*00d4*/ 	.word	0x00000001
        /*00d8*/ 	.word	0x00000001
.L_32:


//--------------------- .nv.rel.action            --------------------------
	.section	.nv.rel.action,"",@"SHT_CUDA_RELOCINFO"
	.align	8
	.sectionentsize	8
        /*0000*/ 	.byte	0x73, 0x00, 0x00, 0x00, 0x00, 0x00, 0x00, 0x00, 0x00, 0x00, 0x00, 0x11, 0x25, 0x00, 0x05, 0x36


//--------------------- .nv.constant0.triton__0d1d2d3d4de5de --------------------------
	.section	.nv.constant0.triton__0d1d2d3d4de5de,"a",@progbits
	.align	4
.nv.constant0.triton__0d1d2d3d4de5de:
	.zero		392


//--------------------- .text.triton__0d1d2d3d4de5de --------------------------
	.section	.text.triton__0d1d2d3d4de5de,"ax",@progbits
	.sectionflags	@"SHF_BARRIERS=1"
	.sectioninfo	@"SHI_REGISTERS=34"
	.align	128
        .global         triton__0d1d2d3d4de5de
        .type           triton__0d1d2d3d4de5de,@function
        .size           triton__0d1d2d3d4de5de,(.L_x_2 - triton__0d1d2d3d4de5de)
        .other          triton__0d1d2d3d4de5de,@"STO_CUDA_ENTRY STV_DEFAULT"
triton__0d1d2d3d4de5de:
.text.triton__0d1d2d3d4de5de:
[----:B------:R-:W-:-:S02]  /*0000*/  MOV R1, c[0x0][0x28] ;  /* 0x00000a0000017a02 */ /* 0x000fc40000000f00 */
[----:B------:R-:W0:Y:S01]  /*0010*/  S2R R2, SR_TID.X ;  /* 0x0000000000027919 */ /* 0x000e220000002100 */
[----:B------:R-:W-:Y:S01]  /*0020*/  IMAD.MOV.U32 R21, RZ, RZ, 0x4 ;  /* 0x00000004ff157424 */ /* 0x000fe200078e00ff */
[----:B------:R-:W-:Y:S01]  /*0030*/  CS2R R6, SRZ ;  /* 0x0000000000067805 */ /* 0x000fe2000001ff00 */
[----:B------:R-:W-:Y:S01]  /*0040*/  CS2R R8, SRZ ;  /* 0x0000000000087805 */ /* 0x000fe2000001ff00 */
[----:B------:R-:W1:Y:S01]  /*0050*/  S2R R0, SR_CTAID.X ;  /* 0x0000000000007919 */ /* 0x000e620000002500 */
[----:B------:R-:W-:Y:S01]  /*0060*/  CS2R R10, SRZ ;  /* 0x00000000000a7805 */ /* 0x000fe2000001ff00 */
[----:B------:R-:W-:Y:S01]  /*0070*/  ULDC.64 UR6, c[0x0][0x118] ;  /* 0x0000460000067ab9 */ /* 0x000fe20000000a00 */
[----:B0-----:R-:W-:-:S04]  /*0080*/  LOP3.LUT R23, R2, 0xff, RZ, 0xc0, !PT ;  /* 0x000000ff02177812 */ /* 0x001fc800078ec0ff */
[----:B------:R-:W-:Y:S02]  /*0090*/  SHF.L.U32 R20, R23, 0x3, RZ ;  /* 0x0000000317147819 */ /* 0x000fe400000006ff */
[----:B-1----:R-:W-:Y:S02]  /*00a0*/  ISETP.GE.AND P0, PT, R0, 0x200, PT ;  /* 0x000002000000780c */ /* 0x002fe40003f06270 */
[C---:B------:R-:W-:Y:S02]  /*00b0*/  IADD3 R3, R20.reuse, 0x4, RZ ;  /* 0x0000000414037810 */ /* 0x040fe40007ffe0ff */
[----:B------:R-:W-:-:S03]  /*00c0*/  IADD3 R4, R20, 0x800, RZ ;  /* 0x0000080014047810 */ /* 0x000fc60007ffe0ff */
[----:B------:R-:W-:Y:S01]  /*00d0*/  IMAD R28, R0, 0x900, R3 ;  /* 0x00000900001c7824 */ /* 0x000fe200078e0203 */
[----:B------:R-:W-:Y:S02]  /*00e0*/  ISETP.LT.U32.AND P1, PT, R4, 0x900, !P0 ;  /* 0x000009000400780c */ /* 0x000fe40004721070 */
[----:B------:R-:W-:Y:S02]  /*00f0*/  CS2R R4, SRZ ;  /* 0x0000000000047805 */ /* 0x000fe4000001ff00 */
[C---:B------:R-:W-:Y:S02]  /*0100*/  IADD3 R26, R28.reuse, 0x7fc, RZ ;  /* 0x000007fc1c1a7810 */ /* 0x040fe40007ffe0ff */
[----:B------:R-:W-:-:S03]  /*0110*/  IADD3 R24, R28, -0x4, RZ ;  /* 0xfffffffc1c187810 */ /* 0x000fc60007ffe0ff */
[----:B------:R-:W-:-:S04]  /*0120*/  IMAD.WIDE R26, R26, R21, c[0x0][0x160] ;  /* 0x000058001a1a7625 */ /* 0x000fc800078e0215 */
[-C--:B------:R-:W-:Y:S01]  /*0130*/  IMAD.WIDE R24, R24, R21.reuse, c[0x0][0x160] ;  /* 0x0000580018187625 */ /* 0x080fe200078e0215 */
[----:B------:R0:W2:Y:S04]  /*0140*/  @P1 LDG.E.EL.128 R4, [R26.64] ;  /* 0x000000061a041981 */ /* 0x0000a8000c2e1d00 */
[----:B------:R1:W3:Y:S01]  /*0150*/  @!P0 LDG.E.EL.128 R8, [R24.64] ;  /* 0x0000000618088981 */ /* 0x0002e2000c2e1d00 */
[C---:B------:R-:W-:Y:S01]  /*0160*/  IADD3 R30, R28.reuse, 0x800, RZ ;  /* 0x000008001c1e7810 */ /* 0x040fe20007ffe0ff */
[----:B------:R-:W-:Y:S01]  /*0170*/  CS2R R12, SRZ ;  /* 0x00000000000c7805 */ /* 0x000fe2000001ff00 */
[----:B------:R-:W-:Y:S01]  /*0180*/  CS2R R14, SRZ ;  /* 0x00000000000e7805 */ /* 0x000fe2000001ff00 */
[----:B------:R-:W-:Y:S01]  /*0190*/  CS2R R16, SRZ ;  /* 0x0000000000107805 */ /* 0x000fe2000001ff00 */
[----:B------:R-:W-:Y:S01]  /*01a0*/  CS2R R18, SRZ ;  /* 0x0000000000127805 */ /* 0x000fe2000001ff00 */
[----:B0-----:R-:W-:-:S04]  /*01b0*/  IMAD.WIDE R26, R28, R21, c[0x0][0x160] ;  /* 0x000058001c1a7625 */ /* 0x001fc800078e0215 */
[----:B-1----:R-:W-:Y:S01]  /*01c0*/  IMAD.WIDE R24, R30, R21, c[0x0][0x160] ;  /* 0x000058001e187625 */ /* 0x002fe200078e0215 */
[----:B------:R-:W4:Y:S04]  /*01d0*/  @!P0 LDG.E.EL.128 R12, [R26.64] ;  /* 0x000000061a0c8981 */ /* 0x000f28000c2e1d00 */
[----:B------:R-:W5:Y:S01]  /*01e0*/  @P1 LDG.E.EL.128 R16, [R24.64] ;  /* 0x0000000618101981 */ /* 0x000f62000c2e1d00 */
[----:B------:R-:W-:Y:S01]  /*01f0*/  ISETP.GE.AND P2, PT, R2, 0x8, PT ;  /* 0x000000080200780c */ /* 0x000fe20003f46270 */
[----:B------:R-:W-:Y:S02]  /*0200*/  UPLOP3.LUT UP0, UPT, UPT, UPT, UPT, 0x80, 0x0 ;  /* 0x000000000000789c */ /* 0x000fe40003f0f070 */
[----:B------:R-:W-:Y:S01]  /*0210*/  UMOV UR4, URZ ;  /* 0x0000003f00047c82 */ /* 0x000fe20008000000 */
[----:B--2---:R-:W-:-:S02]  /*0220*/  SEL R4, R4, RZ, P1 ;  /* 0x000000ff04047207 */ /* 0x004fc40000800000 */
[----:B------:R-:W-:Y:S02]  /*0230*/  SEL R5, R5, RZ, P1 ;  /* 0x000000ff05057207 */ /* 0x000fe40000800000 */
[----:B---3--:R-:W-:Y:S02]  /*0240*/  SEL R9, R9, RZ, !P0 ;  /* 0x000000ff09097207 */ /* 0x008fe40004000000 */
[----:B------:R-:W-:Y:S02]  /*0250*/  SEL R8, R8, RZ, !P0 ;  /* 0x000000ff08087207 */ /* 0x000fe40004000000 */
[----:B------:R-:W-:Y:S01]  /*0260*/  SEL R30, R6, RZ, P1 ;  /* 0x000000ff061e7207 */ /* 0x000fe20000800000 */
[----:B------:R-:W-:Y:S01]  /*0270*/  FMUL R6, R5, R5 ;  /* 0x0000000505067220 */ /* 0x000fe20000400000 */
[----:B------:R-:W-:Y:S01]  /*0280*/  SEL R31, R7, RZ, P1 ;  /* 0x000000ff071f7207 */ /* 0x000fe20000800000 */
[----:B------:R-:W-:Y:S01]  /*0290*/  FMUL R7, R4, R4 ;  /* 0x0000000404077220 */ /* 0x000fe20000400000 */
[----:B------:R-:W-:Y:S01]  /*02a0*/  FMUL R4, R9, R9 ;  /* 0x0000000909047220 */ /* 0x000fe20000400000 */
[----:B------:R-:W-:Y:S01]  /*02b0*/  FMUL R5, R8, R8 ;  /* 0x0000000808057220 */ /* 0x000fe20000400000 */
[----:B------:R-:W-:Y:S01]  /*02c0*/  SEL R28, R10, RZ, !P0 ;  /* 0x000000ff0a1c7207 */ /* 0x000fe20004000000 */
[----:B------:R-:W-:Y:S01]  /*02d0*/  FMUL R10, R31, R31 ;  /* 0x0000001f1f0a7220 */ /* 0x000fe20000400000 */
[----:B------:R-:W-:Y:S01]  /*02e0*/  SEL R29, R11, RZ, !P0 ;  /* 0x000000ff0b1d7207 */ /* 0x000fe20004000000 */
[----:B------:R-:W-:Y:S01]  /*02f0*/  FMUL R11, R30, R30 ;  /* 0x0000001e1e0b7220 */ /* 0x000fe20000400000 */
[----:B------:R-:W-:Y:S01]  /*0300*/  FSEL R8, R7, -RZ, P1 ;  /* 0x800000ff07087208 */ /* 0x000fe20000800000 */
[----:B------:R-:W-:Y:S01]  /*0310*/  FMUL R9, R28, R28 ;  /* 0x0000001c1c097220 */ /* 0x000fe20000400000 */
[----:B------:R-:W-:Y:S01]  /*0320*/  FSEL R7, R6, -RZ, P1 ;  /* 0x800000ff06077208 */ /* 0x000fe20000800000 */
[----:B------:R-:W-:Y:S01]  /*0330*/  FMUL R6, R29, R29 ;  /* 0x0000001d1d067220 */ /* 0x000fe20000400000 */
[----:B------:R-:W-:-:S02]  /*0340*/  FSEL R4, R4, RZ, !P0 ;  /* 0x000000ff04047208 */ /* 0x000fc40004000000 */
[----:B------:R-:W-:Y:S02]  /*0350*/  FSEL R5, R5, RZ, !P0 ;  /* 0x000000ff05057208 */ /* 0x000fe40004000000 */
[----:B----4-:R-:W-:Y:S01]  /*0360*/  SEL R12, R12, RZ, !P0 ;  /* 0x000000ff0c0c7207 */ /* 0x010fe20004000000 */
[----:B------:R-:W-:Y:S01]  /*0370*/  FADD R4, R4, R7 ;  /* 0x0000000704047221 */ /* 0x000fe20000000000 */
[----:B-----5:R-:W-:Y:S01]  /*0380*/  SEL R16, R16, RZ, P1 ;  /* 0x000000ff10107207 */ /* 0x020fe20000800000 */
[----:B------:R-:W-:Y:S01]  /*0390*/  FADD R5, R5, R8 ;  /* 0x0000000805057221 */ /* 0x000fe20000000000 */
[----:B------:R-:W-:Y:S02]  /*03a0*/  FSEL R24, R11, -RZ, P1 ;  /* 0x800000ff0b187208 */ /* 0x000fe40000800000 */
[----:B------:R-:W-:Y:S01]  /*03b0*/  FSEL R9, R9, RZ, !P0 ;  /* 0x000000ff09097208 */ /* 0x000fe20004000000 */
[----:B------:R-:W-:Y:S01]  /*03c0*/  FADD R8, R4, R5 ;  /* 0x0000000504087221 */ /* 0x000fe20000000000 */
[----:B------:R-:W-:Y:S01]  /*03d0*/  FSEL R7, R10, -RZ, P1 ;  /* 0x800000ff0a077208 */ /* 0x000fe20000800000 */
[----:B------:R-:W-:Y:S01]  /*03e0*/  FMUL R5, R12, R12 ;  /* 0x0000000c0c057220 */ /* 0x000fe20000400000 */
[----:B------:R-:W-:Y:S01]  /*03f0*/  FSEL R6, R6, RZ, !P0 ;  /* 0x000000ff06067208 */ /* 0x000fe20004000000 */
[----:B------:R-:W-:Y:S01]  /*0400*/  FMUL R16, R16, R16 ;  /* 0x0000001010107220 */ /* 0x000fe20000400000 */
[----:B------:R-:W-:Y:S01]  /*0410*/  FADD R9, R9, R24 ;  /* 0x0000001809097221 */ /* 0x000fe20000000000 */
[----:B------:R-:W-:-:S02]  /*0420*/  SEL R13, R13, RZ, !P0 ;  /* 0x000000ff0d0d7207 */ /* 0x000fc40004000000 */
[----:B------:R-:W-:Y:S01]  /*0430*/  SEL R17, R17, RZ, P1 ;  /* 0x000000ff11117207 */ /* 0x000fe20000800000 */
[----:B------:R-:W-:Y:S01]  /*0440*/  FADD R4, R6, R7 ;  /* 0x0000000706047221 */ /* 0x000fe20000000000 */
[----:B------:R-:W-:Y:S01]  /*0450*/  FADD R9, R9, R8 ;  /* 0x0000000809097221 */ /* 0x000fe20000000000 */
[----:B------:R-:W-:Y:S02]  /*0460*/  SEL R14, R14, RZ, !P0 ;  /* 0x000000ff0e0e7207 */ /* 0x000fe40004000000 */
[----:B------:R-:W-:Y:S01]  /*0470*/  FSEL R6, R5, RZ, !P0 ;  /* 0x000000ff05067208 */ /* 0x000fe20004000000 */
[----:B------:R-:W-:Y:S01]  /*0480*/  FMUL R5, R13, R13 ;  /* 0x0000000d0d057220 */ /* 0x000fe20000400000 */
[----:B------:R-:W-:Y:S01]  /*0490*/  FSEL R7, R16, -RZ, P1 ;  /* 0x800000ff10077208 */ /* 0x000fe20000800000 */
[----:B------:R-:W-:Y:S01]  /*04a0*/  FMUL R17, R17, R17 ;  /* 0x0000001111117220 */ /* 0x000fe20000400000 */
[----:B------:R-:W-:Y:S01]  /*04b0*/  SEL R18, R18, RZ, P1 ;  /* 0x000000ff12127207 */ /* 0x000fe20000800000 */
[----:B------:R-:W-:Y:S01]  /*04c0*/  FADD R4, R4, R9 ;  /* 0x0000000904047221 */ /* 0x000fe20000000000 */
[----:B------:R-:W-:Y:S01]  /*04d0*/  SEL R15, R15, RZ, !P0 ;  /* 0x000000ff0f0f7207 */ /* 0x000fe20004000000 */
[----:B------:R-:W-:Y:S01]  /*04e0*/  FADD R7, R6, R7 ;  /* 0x0000000706077221 */ /* 0x000fe20000000000 */
[----:B------:R-:W-:Y:S01]  /*04f0*/  SEL R19, R19, RZ, P1 ;  /* 0x000000ff13137207 */ /* 0x000fe20000800000 */
[----:B------:R-:W-:Y:S01]  /*0500*/  FMUL R9, R14, R14 ;  /* 0x0000000e0e097220 */ /* 0x000fe20000400000 */
[----:B------:R-:W-:Y:S01]  /*0510*/  FMUL R18, R18, R18 ;  /* 0x0000001212127220 */ /* 0x000fe20000400000 */
[----:B------:R-:W-:Y:S01]  /*0520*/  FSEL R5, R5, RZ, !P0 ;  /* 0x000000ff05057208 */ /* 0x000fe20004000000 */
[----:B------:R-:W-:Y:S01]  /*0530*/  FMUL R8, R15, R15 ;  /* 0x0000000f0f087220 */ /* 0x000fe20000400000 */
[----:B------:R-:W-:Y:S01]  /*0540*/  FSEL R6, R17, -RZ, P1 ;  /* 0x800000ff11067208 */ /* 0x000fe20000800000 */
[----:B------:R-:W-:Y:S01]  /*0550*/  FMUL R19, R19, R19 ;  /* 0x0000001313137220 */ /* 0x000fe20000400000 */
[----:B------:R-:W-:Y:S01]  /*0560*/  FSEL R9, R9, RZ, !P0 ;  /* 0x000000ff09097208 */ /* 0x000fe20004000000 */
[----:B------:R-:W-:Y:S01]  /*0570*/  FADD R4, R7, R4 ;  /* 0x0000000407047221 */ /* 0x000fe20000000000 */
[----:B------:R-:W-:Y:S01]  /*0580*/  FSEL R18, R18, -RZ, P1 ;  /* 0x800000ff12127208 */ /* 0x000fe20000800000 */
[----:B------:R-:W-:Y:S01]  /*0590*/  FADD R5, R5, R6 ;  /* 0x0000000605057221 */ /* 0x000fe20000000000 */
[----:B------:R-:W-:-:S02]  /*05a0*/  FSEL R8, R8, RZ, !P0 ;  /* 0x000000ff08087208 */ /* 0x000fc40004000000 */
[----:B------:R-:W-:Y:S01]  /*05b0*/  FSEL R19, R19, -RZ, P1 ;  /* 0x800000ff13137208 */ /* 0x000fe20000800000 */
[----:B------:R-:W-:Y:S01]  /*05c0*/  FADD R9, R9, R18 ;  /* 0x0000001209097221 */ /* 0x000fe20000000000 */
[----:B------:R-:W-:Y:S01]  /*05d0*/  FADD R4, R5, R4 ;  /* 0x0000000405047221 */ /* 0x000fe20000000000 */
[----:B------:R-:W-:Y:S02]  /*05e0*/  LOP3.LUT P1, RZ, R2, 0x1f, RZ, 0xc0, !PT ;  /* 0x0000001f02ff7812 */ /* 0x000fe4000782c0ff */
[----:B------:R-:W-:Y:S01]  /*05f0*/  FADD R8, R8, R19 ;  /* 0x0000001308087221 */ /* 0x000fe20000000000 */
[----:B------:R-:W-:Y:S01]  /*0600*/  FADD R9, R9, R4 ;  /* 0x0000000409097221 */ /* 0x000fe20000000000 */
[----:B------:R-:W-:Y:S02]  /*0610*/  SHF.R.U32.HI R10, RZ, 0x3, R2 ;  /* 0x00000003ff0a7819 */ /* 0x000fe40000011602 */
[----:B------:R-:W-:Y:S01]  /*0620*/  ISETP.EQ.AND P0, PT, R23, RZ, !P0 ;  /* 0x000000ff1700720c */ /* 0x000fe20004702270 */
[----:B------:R-:W-:Y:S01]  /*0630*/  FADD R8, R8, R9 ;  /* 0x0000000908087221 */ /* 0x000fe20000000000 */
[----:B------:R-:W-:-:S02]  /*0640*/  LOP3.LUT R10, R10, 0x1c, RZ, 0xc0, !PT ;  /* 0x0000001c0a0a7812 */ /* 0x000fc400078ec0ff */
[----:B------:R-:W-:Y:S02]  /*0650*/  MOV R11, 0x39e38e39 ;  /* 0x39e38e39000b7802 */ /* 0x000fe40000000f00 */
[----:B------:R-:W0:Y:S02]  /*0660*/  SHFL.BFLY PT, R5, R8, 0x10, 0x1f ;  /* 0x0e001f0008057f89 */ /* 0x000e2400000e0000 */
[----:B0-----:R-:W-:-:S05]  /*0670*/  FADD R5, R8, R5 ;  /* 0x0000000508057221 */ /* 0x001fca0000000000 */
        /* <DEDUP_REMOVED lines=8> */
[----:B------:R-:W-:Y:S04]  /*0700*/  @!P1 STS [R10], R9 ;  /* 0x000000090a009388 */ /* 0x000fe80000000800 */
[----:B------:R-:W-:Y:S06]  /*0710*/  BAR.SYNC 0x0 ;  /* 0x0000000000007b1d */ /* 0x000fec0000000000 */
[----:B------:R-:W0:Y:S01]  /*0720*/  @!P2 LDS R22, [R2.X4] ;  /* 0x000000000216a984 */ /* 0x000e220000004800 */
[----:B------:R-:W-:-:S04]  /*0730*/  LOP3.LUT P1, RZ, R2, 0x7, RZ, 0xc0, !PT ;  /* 0x0000000702ff7812 */ /* 0x000fc8000782c0ff */
[----:B------:R-:W-:Y:S01]  /*0740*/  ISETP.LT.AND P1, PT, R2, 0x8, !P1 ;  /* 0x000000080200780c */ /* 0x000fe20004f21270 */
[----:B0-----:R-:W0:Y:S02]  /*0750*/  SHFL.BFLY PT, R5, R22, 0x4, 0x1f ;  /* 0x0c801f0016057f89 */ /* 0x001e2400000e0000 */
[----:B0-----:R-:W-:-:S05]  /*0760*/  FADD R5, R22, R5 ;  /* 0x0000000516057221 */ /* 0x001fca0000000000 */
[----:B------:R-:W0:Y:S02]  /*0770*/  SHFL.BFLY PT, R4, R5, 0x2, 0x1f ;  /* 0x0c401f0005047f89 */ /* 0x000e2400000e0000 */
[----:B0-----:R-:W-:-:S05]  /*0780*/  FADD R4, R5, R4 ;  /* 0x0000000405047221 */ /* 0x001fca0000000000 */
[----:B------:R-:W0:Y:S02]  /*0790*/  SHFL.BFLY PT, R7, R4, 0x1, 0x1f ;  /* 0x0c201f0004077f89 */ /* 0x000e2400000e0000 */
[----:B0-----:R-:W-:Y:S01]  /*07a0*/  FADD R7, R4, R7 ;  /* 0x0000000704077221 */ /* 0x001fe20000000000 */
[----:B------:R-:W-:-:S04]  /*07b0*/  IMAD.WIDE R4, R0, R21, c[0x0][0x170] ;  /* 0x00005c0000047625 */ /* 0x000fc800078e0215 */
[----:B------:R-:W-:Y:S04]  /*07c0*/  @P1 STS [R2.X4], R7 ;  /* 0x0000000702001388 */ /* 0x000fe80000004800 */
[----:B------:R-:W-:Y:S06]  /*07d0*/  BAR.SYNC 0x0 ;  /* 0x0000000000007b1d */ /* 0x000fec0000000000 */
[----:B------:R-:W0:Y:S04]  /*07e0*/  LDS R6, [RZ] ;  /* 0x00000000ff067984 */ /* 0x000e280000000800 */
[----:B------:R-:W-:Y:S06]  /*07f0*/  BAR.SYNC 0x0 ;  /* 0x0000000000007b1d */ /* 0x000fec0000000000 */
[----:B0-----:R-:W-:Y:S01]  /*0800*/  STS [RZ], R6 ;  /* 0x00000006ff007388 */ /* 0x001fe20000000800 */
[----:B------:R-:W-:-:S03]  /*0810*/  FFMA R2, R6, R11, 9.9999997473787516356e-06 ;  /* 0x3727c5ac06027423 */ /* 0x000fc6000000000b */
[----:B------:R-:W-:Y:S06]  /*0820*/  BAR.SYNC 0x0 ;  /* 0x0000000000007b1d */ /* 0x000fec0000000000 */
[----:B------:R-:W0:Y:S01]  /*0830*/  LDS R9, [RZ] ;  /* 0x00000000ff097984 */ /* 0x000e220000000800 */
[----:B------:R-:W1:Y:S03]  /*0840*/  MUFU.RSQ R2, R2 ;  /* 0x0000000200027308 */ /* 0x000e660000001400 */
[----:B01----:R0:W-:Y:S02]  /*0850*/  @P0 STG.E [R4.64], R9 ;  /* 0x0000000904000986 */ /* 0x0031e4000c101906 */
.L_x_0:
[C---:B------:R-:W-:Y:S01]  /*0860*/  LOP3.LUT R27, R20.reuse, UR4, RZ, 0xfc, !PT ;  /* 0x00000004141b7c12 */ /* 0x040fe2000f8efcff */
[----:B------:R-:W-:Y:S01]  /*0870*/  CS2R R12, SRZ ;  /* 0x00000000000c7805 */ /* 0x000fe2000001ff00 */
[----:B0-----:R-:W-:Y:S01]  /*0880*/  IADD3 R4, P1, R20, UR4, RZ ;  /* 0x0000000414047c10 */ /* 0x001fe2000ff3e0ff */
[----:B------:R-:W-:Y:S01]  /*0890*/  CS2R R14, SRZ ;  /* 0x00000000000e7805 */ /* 0x000fe2000001ff00 */
[----:B------:R-:W-:Y:S01]  /*08a0*/  ISETP.GE.U32.AND P0, PT, R27, 0x900, PT ;  /* 0x000009001b00780c */ /* 0x000fe20003f06070 */
[----:B------:R-:W-:Y:S01]  /*08b0*/  CS2R R8, SRZ ;  /* 0x0000000000087805 */ /* 0x000fe2000001ff00 */
[----:B------:R-:W-:Y:S01]  /*08c0*/  LOP3.LUT R5, R3, UR4, RZ, 0xfc, !PT ;  /* 0x0000000403057c12 */ /* 0x000fe2000f8efcff */
[----:B------:R-:W-:Y:S01]  /*08d0*/  IMAD.X R7, RZ, RZ, RZ, P1 ;  /* 0x000000ffff077224 */ /* 0x000fe200008e06ff */
[C---:B------:R-:W-:Y:S01]  /*08e0*/  ISETP.LT.AND P2, PT, R0.reuse, 0x200, !P0 ;  /* 0x000002000000780c */ /* 0x040fe20004741270 */
[----:B------:R-:W-:Y:S01]  /*08f0*/  CS2R R10, SRZ ;  /* 0x00000000000a7805 */ /* 0x000fe2000001ff00 */
[----:B------:R-:W-:Y:S01]  /*0900*/  MOV R28, 0x4 ;  /* 0x00000004001c7802 */ /* 0x000fe20000000f00 */
[----:B------:R-:W-:Y:S01]  /*0910*/  IMAD R5, R0, 0x900, R5 ;  /* 0x0000090000057824 */ /* 0x000fe200078e0205 */
[----:B------:R-:W-:-:S03]  /*0920*/  LEA R22, P1, R4, c[0x0][0x168], 0x2 ;  /* 0x00005a0004167a11 */ /* 0x000fc600078210ff */
[----:B------:R-:W-:Y:S01]  /*0930*/  IMAD.WIDE R24, R5, R28, c[0x0][0x160] ;  /* 0x0000580005187625 */ /* 0x000fe200078e021c */
[----:B------:R-:W-:-:S03]  /*0940*/  LEA.HI.X R23, R4, c[0x0][0x16c], R7, 0x2, P1 ;  /* 0x00005b0004177a11 */ /* 0x000fc600008f1407 */
[----:B------:R-:W-:Y:S02]  /*0950*/  IMAD R21, R0, 0x900, R27 ;  /* 0x0000090000157824 */ /* 0x000fe400078e021b */
[----:B------:R-:W2:Y:S04]  /*0960*/  @P2 LDG.E.EF.128 R12, [R24.64] ;  /* 0x00000006180c2981 */ /* 0x000ea8000c0e1d00 */
[----:B------:R0:W3:Y:S01]  /*0970*/  @!P0 LDG.E.EL.128 R8, [R22.64+0x10] ;  /* 0x0000100616088981 */ /* 0x0000e2000c2e1d00 */
[----:B------:R-:W-:Y:S01]  /*0980*/  CS2R R4, SRZ ;  /* 0x0000000000047805 */ /* 0x000fe2000001ff00 */
[----:B------:R-:W-:Y:S01]  /*0990*/  CS2R R6, SRZ ;  /* 0x0000000000067805 */ /* 0x000fe2000001ff00 */
[----:B------:R-:W-:Y:S01]  /*09a0*/  CS2R R16, SRZ ;  /* 0x0000000000107805 */ /* 0x000fe2000001ff00 */
[----:B------:R-:W-:Y:S01]  /*09b0*/  IMAD.WIDE.U32 R26, R27, R28, c[0x0][0x168] ;  /* 0x00005a001b1a7625 */ /* 0x000fe200078e001c */
[----:B------:R-:W-:-:S04]  /*09c0*/  CS2R R18, SRZ ;  /* 0x0000000000127805 */ /* 0x000fc8000001ff00 */
[----:B------:R-:W4:Y:S01]  /*09d0*/  @!P0 LDG.E.EL.128 R4, [R26.64] ;  /* 0x000000061a048981 */ /* 0x000f22000c2e1d00 */
[----:B0-----:R-:W-:-:S05]  /*09e0*/  IMAD.WIDE R22, R21, R28, c[0x0][0x160] ;  /* 0x0000580015167625 */ /* 0x001fca00078e021c */
[----:B------:R0:W5:Y:S01]  /*09f0*/  @P2 LDG.E.EF.128 R16, [R22.64] ;  /* 0x0000000616102981 */ /* 0x000162000c0e1d00 */
[----:B------:R-:W-:Y:S01]  /*0a00*/  UMOV UR4, 0x800 ;  /* 0x0000080000047882 */ /* 0x000fe20000000000 */
[----:B--2---:R-:W-:Y:S02]  /*0a10*/  SEL R25, R12, RZ, P2 ;  /* 0x000000ff0c197207 */ /* 0x004fe40001000000 */
[----:B------:R-:W-:Y:S02]  /*0a20*/  SEL R29, R14, RZ, P2 ;  /* 0x000000ff0e1d7207 */ /* 0x000fe40001000000 */
[----:B---3--:R-:W-:Y:S02]  /*0a30*/  SEL R8, R8, RZ, !P0 ;  /* 0x000000ff08087207 */ /* 0x008fe40004000000 */
[----:B------:R-:W-:Y:S01]  /*0a40*/  SEL R10, R10, RZ, !P0 ;  /* 0x000000ff0a0a7207 */ /* 0x000fe20004000000 */
[----:B------:R-:W-:Y:S01]  /*0a50*/  FMUL R12, R2, R25 ;  /* 0x00000019020c7220 */ /* 0x000fe20000400000 */
[----:B------:R-:W-:Y:S01]  /*0a60*/  SEL R13, R13, RZ, P2 ;  /* 0x000000ff0d0d7207 */ /* 0x000fe20001000000 */
[----:B0-----:R-:W-:Y:S01]  /*0a70*/  FADD R23, R8, 1 ;  /* 0x3f80000008177421 */ /* 0x001fe20000000000 */
[----:B------:R-:W-:Y:S01]  /*0a80*/  SEL R9, R9, RZ, !P0 ;  /* 0x000000ff09097207 */ /* 0x000fe20004000000 */
[----:B------:R-:W-:Y:S01]  /*0a90*/  FMUL R14, R2, R29 ;  /* 0x0000001d020e7220 */ /* 0x000fe20000400000 */
[----:B------:R-:W-:Y:S01]  /*0aa0*/  SEL R15, R15, RZ, P2 ;  /* 0x000000ff0f0f7207 */ /* 0x000fe20001000000 */
[----:B------:R-:W-:Y:S01]  /*0ab0*/  FADD R25, R10, 1 ;  /* 0x3f8000000a197421 */ /* 0x000fe20000000000 */
[----:B------:R-:W-:Y:S01]  /*0ac0*/  SEL R11, R11, RZ, !P0 ;  /* 0x000000ff0b0b7207 */ /* 0x000fe20004000000 */
[----:B------:R-:W-:Y:S01]  /*0ad0*/  FMUL R8, R12, R23 ;  /* 0x000000170c087220 */ /* 0x000fe20000400000 */
[----:B------:R-:W-:Y:S01]  /*0ae0*/  FMUL R13, R2, R13 ;  /* 0x0000000d020d7220 */ /* 0x000fe20000400000 */
[----:B------:R-:W-:Y:S01]  /*0af0*/  FADD R22, R9, 1 ;  /* 0x3f80000009167421 */ /* 0x000fe20000000000 */
[----:B------:R-:W-:Y:S01]  /*0b00*/  FMUL R10, R14, R25 ;  /* 0x000000190e0a7220 */ /* 0x000fe20000400000 */
[----:B----4-:R-:W-:Y:S01]  /*0b10*/  SEL R4, R4, RZ, !P0 ;  /* 0x000000ff04047207 */ /* 0x010fe20004000000 */
[----:B------:R-:W-:Y:S01]  /*0b20*/  FMUL R15, R2, R15 ;  /* 0x0000000f020f7220 */ /* 0x000fe20000400000 */
[----:B------:R-:W-:Y:S01]  /*0b30*/  SEL R12, R5, RZ, !P0 ;  /* 0x000000ff050c7207 */ /* 0x000fe20004000000 */
[----:B------:R-:W-:Y:S01]  /*0b40*/  FADD R24, R11, 1 ;  /* 0x3f8000000b187421 */ /* 0x000fe20000000000 */
[----:B------:R-:W-:-:S02]  /*0b50*/  SEL R6, R6, RZ, !P0 ;  /* 0x000000ff06067207 */ /* 0x000fc40004000000 */
[----:B------:R-:W-:Y:S02]  /*0b60*/  SEL R14, R7, RZ, !P0 ;  /* 0x000000ff070e7207 */ /* 0x000fe40004000000 */
[----:B-----5:R-:W-:Y:S02]  /*0b70*/  SEL R5, R16, RZ, P2 ;  /* 0x000000ff10057207 */ /* 0x020fe40001000000 */
[----:B------:R-:W-:Y:S02]  /*0b80*/  SEL R17, R17, RZ, P2 ;  /* 0x000000ff11117207 */ /* 0x000fe40001000000 */
[----:B------:R-:W-:Y:S01]  /*0b90*/  SEL R7, R18, RZ, P2 ;  /* 0x000000ff12077207 */ /* 0x000fe20001000000 */
[----:B------:R-:W-:Y:S01]  /*0ba0*/  FMUL R9, R13, R22 ;  /* 0x000000160d097220 */ /* 0x000fe20000400000 */
[----:B------:R-:W-:Y:S01]  /*0bb0*/  SEL R19, R19, RZ, P2 ;  /* 0x000000ff13137207 */ /* 0x000fe20001000000 */
[----:B------:R-:W-:Y:S01]  /*0bc0*/  FMUL R11, R15, R24 ;  /* 0x000000180f0b7220 */ /* 0x000fe20000400000 */
[----:B------:R-:W-:Y:S01]  /*0bd0*/  FADD R13, R4, 1 ;  /* 0x3f800000040d7421 */ /* 0x000fe20000000000 */
[----:B------:R-:W-:Y:S01]  /*0be0*/  FADD R15, R6, 1 ;  /* 0x3f800000060f7421 */ /* 0x000fe20000000000 */
[----:B------:R-:W-:Y:S01]  /*0bf0*/  FMUL R4, R2, R5 ;  /* 0x0000000502047220 */ /* 0x000fe20000400000 */
[----:B------:R-:W-:Y:S01]  /*0c00*/  FADD R12, R12, 1 ;  /* 0x3f8000000c0c7421 */ /* 0x000fe20000000000 */
[C---:B------:R-:W-:Y:S01]  /*0c10*/  FMUL R5, R2.reuse, R17 ;  /* 0x0000001102057220 */ /* 0x040fe20000400000 */
[----:B------:R-:W-:Y:S01]  /*0c20*/  FMUL R6, R2, R7 ;  /* 0x0000000702067220 */ /* 0x000fe20000400000 */
[----:B------:R-:W-:Y:S01]  /*0c30*/  FADD R14, R14, 1 ;  /* 0x3f8000000e0e7421 */ /* 0x000fe20000000000 */
[----:B------:R-:W-:Y:S01]  /*0c40*/  FMUL R7, R2, R19 ;  /* 0x0000001302077220 */ /* 0x000fe20000400000 */
[----:B------:R-:W-:Y:S01]  /*0c50*/  PLOP3.LUT P0, PT, PT, PT, UP0, 0x80, 0x0 ;  /* 0x000000000000781c */ /* 0x000fe20003f0f008 */
[----:B------:R-:W-:Y:S01]  /*0c60*/  FMUL R4, R4, R13 ;  /* 0x0000000d04047220 */ /* 0x000fe20000400000 */
[----:B------:R-:W-:Y:S01]  /*0c70*/  FMUL R5, R5, R12 ;  /* 0x0000000c05057220 */ /* 0x000fe20000400000 */
[----:B------:R-:W-:Y:S01]  /*0c80*/  FMUL R15, R6, R15 ;  /* 0x0000000f060f7220 */ /* 0x000fe20000400000 */
[----:B------:R-:W-:Y:S01]  /*0c90*/  FMUL R14, R7, R14 ;  /* 0x0000000e070e7220 */ /* 0x000fe20000400000 */
[----:B------:R-:W-:Y:S01]  /*0ca0*/  IMAD.MOV.U32 R12, RZ, RZ, 0x2 ;  /* 0x00000002ff0c7424 */ /* 0x000fe200078e00ff */
[----:B------:R-:W-:-:S02]  /*0cb0*/  F2FP.BF16.F32.PACK_AB R6, R9, R8 ;  /* 0x000000080906723e */ /* 0x000fc400000010ff */
[----:B------:R-:W-:Y:S01]  /*0cc0*/  F2FP.BF16.F32.PACK_AB R4, R5, R4 ;  /* 0x000000040504723e */ /* 0x000fe200000010ff */
[----:B------:R-:W-:Y:S01]  /*0cd0*/  IMAD.WIDE R8, R21, R12, c[0x0][0x178] ;  /* 0x00005e0015087625 */ /* 0x000fe200078e020c */
[----:B------:R-:W-:Y:S02]  /*0ce0*/  F2FP.BF16.F32.PACK_AB R7, R11, R10 ;  /* 0x0000000a0b07723e */ /* 0x000fe400000010ff */
[----:B------:R-:W-:Y:S01]  /*0cf0*/  F2FP.BF16.F32.PACK_AB R5, R14, R15 ;  /* 0x0000000f0e05723e */ /* 0x000fe200000010ff */
[----:B------:R-:W-:-:S04]  /*0d00*/  UPLOP3.LUT UP0, UPT, UPT, UPT, UPT, 0x40, 0x0 ;  /* 0x000000000000789c */ /* 0x000fc80003f0e870 */
[----:B------:R0:W-:Y:S01]  /*0d10*/  @P2 STG.E.128 [R8.64], R4 ;  /* 0x0000000408002986 */ /* 0x0001e2000c101d06 */
[----:B------:R-:W-:Y:S05]  /*0d20*/  @P0 BRA `(.L_x_0) ;  /* 0xfffffb3000000947 */ /* 0x000fea000383ffff */
[----:B------:R-:W-:Y:S05]  /*0d30*/  EXIT ;  /* 0x000000000000794d */ /* 0x000fea0003800000 */
.L_x_1:
[----:B------:R-:W-:-:S00]  /*0d40*/  BRA `(.L_x_1) ;  /* 0xfffffff000007947 */ /* 0x000fc0000383ffff */
[----:B------:R-:W-:-:S00]  /*0d50*/  NOP ;  /* 0x0000000000007918 */ /* 0x000fc00000000000 */
        /* <DEDUP_REMOVED lines=10> */
.L_x_2:


//--------------------- .nv.global.init           --------------------------
	.section	.nv.global.init,"aw",@progbits
.nv.global.init:
	.type		_$_str,@object
	.size		_$_str,(.L_0 - _$_str)
_$_str:
        /*0000*/ 	.byte	0x5f, 0x5f, 0x43, 0x55, 0x44, 0x41, 0x5f, 0x46, 0x54, 0x5a, 0x00
.L_0:


//--------------------- .nv.shared.triton__0d1d2d3d4de5de --------------------------
	.section	.nv.shared.triton__0d1d2d3d4de5de,"aw",@nobits
	.align	16
